//
// Generated by NVIDIA NVVM Compiler
//
// Compiler Build ID: CL-36424714
// Cuda compilation tools, release 13.0, V13.0.88
// Based on NVVM 20.0.0
//

.version 9.0
.target sm_100
.address_size 64

	// .globl	_Z12findFarthestP5PointS_S_iPiPf
// _ZZ12findFarthestP5PointS_S_iPiPfE4dist has been demoted
// _ZZ12findFarthestP5PointS_S_iPiPfE3idx has been demoted

.visible .entry _Z12findFarthestP5PointS_S_iPiPf(
	.param .u64 .ptr .align 1 _Z12findFarthestP5PointS_S_iPiPf_param_0,
	.param .align 4 .b8 _Z12findFarthestP5PointS_S_iPiPf_param_1[8],
	.param .align 4 .b8 _Z12findFarthestP5PointS_S_iPiPf_param_2[8],
	.param .u32 _Z12findFarthestP5PointS_S_iPiPf_param_3,
	.param .u64 .ptr .align 1 _Z12findFarthestP5PointS_S_iPiPf_param_4,
	.param .u64 .ptr .align 1 _Z12findFarthestP5PointS_S_iPiPf_param_5
)
{
	.reg .pred 	%p<8>;
	.reg .b32 	%r<27>;
	.reg .b32 	%f<28>;
	.reg .b64 	%rd<9>;
	// demoted variable
	.shared .align 4 .b8 _ZZ12findFarthestP5PointS_S_iPiPfE4dist[1024];
	// demoted variable
	.shared .align 4 .b8 _ZZ12findFarthestP5PointS_S_iPiPfE3idx[1024];
	ld.param.f32 	%f8, [_Z12findFarthestP5PointS_S_iPiPf_param_2+4];
	ld.param.f32 	%f7, [_Z12findFarthestP5PointS_S_iPiPf_param_2];
	ld.param.f32 	%f6, [_Z12findFarthestP5PointS_S_iPiPf_param_1+4];
	ld.param.f32 	%f5, [_Z12findFarthestP5PointS_S_iPiPf_param_1];
	ld.param.u64 	%rd2, [_Z12findFarthestP5PointS_S_iPiPf_param_0];
	ld.param.u32 	%r14, [_Z12findFarthestP5PointS_S_iPiPf_param_3];
	ld.param.u64 	%rd3, [_Z12findFarthestP5PointS_S_iPiPf_param_4];
	ld.param.u64 	%rd4, [_Z12findFarthestP5PointS_S_iPiPf_param_5];
	cvta.to.global.u64 	%rd1, %rd4;
	mov.u32 	%r1, %tid.x;
	mov.u32 	%r15, %ctaid.x;
	mov.u32 	%r25, %ntid.x;
	mad.lo.s32 	%r3, %r15, %r25, %r1;
	setp.ge.s32 	%p1, %r3, %r14;
	mov.b32 	%r24, -1;
	mov.f32 	%f27, 0fBF800000;
	@%p1 bra 	$L__BB0_2;
	cvta.to.global.u64 	%rd5, %rd2;
	mul.wide.s32 	%rd6, %r3, 8;
	add.s64 	%rd7, %rd5, %rd6;
	ld.global.f32 	%f10, [%rd7];
	ld.global.f32 	%f11, [%rd7+4];
	sub.f32 	%f12, %f8, %f6;
	mul.f32 	%f13, %f12, %f10;
	sub.f32 	%f14, %f7, %f5;
	mul.f32 	%f15, %f14, %f11;
	sub.f32 	%f16, %f13, %f15;
	fma.rn.f32 	%f17, %f6, %f7, %f16;
	mul.f32 	%f18, %f5, %f8;
	sub.f32 	%f19, %f17, %f18;
	abs.f32 	%f20, %f19;
	mul.f32 	%f21, %f14, %f14;
	fma.rn.f32 	%f22, %f12, %f12, %f21;
	sqrt.rn.f32 	%f23, %f22;
	div.rn.f32 	%f27, %f20, %f23;
	mov.u32 	%r24, %r3;
$L__BB0_2:
	shl.b32 	%r16, %r1, 2;
	mov.u32 	%r17, _ZZ12findFarthestP5PointS_S_iPiPfE4dist;
	add.s32 	%r5, %r17, %r16;
	st.shared.f32 	[%r5], %f27;
	mov.u32 	%r18, _ZZ12findFarthestP5PointS_S_iPiPfE3idx;
	add.s32 	%r6, %r18, %r16;
	st.shared.u32 	[%r6], %r24;
	bar.sync 	0;
	setp.lt.u32 	%p2, %r25, 2;
	@%p2 bra 	$L__BB0_7;
$L__BB0_3:
	mov.u32 	%r7, %r25;
	shr.u32 	%r25, %r7, 1;
	setp.ge.u32 	%p3, %r1, %r25;
	@%p3 bra 	$L__BB0_6;
	ld.shared.f32 	%f24, [%r5];
	shl.b32 	%r9, %r25, 2;
	add.s32 	%r19, %r5, %r9;
	ld.shared.f32 	%f3, [%r19];
	setp.geu.f32 	%p4, %f24, %f3;
	@%p4 bra 	$L__BB0_6;
	st.shared.f32 	[%r5], %f3;
	add.s32 	%r20, %r6, %r9;
	ld.shared.u32 	%r21, [%r20];
	st.shared.u32 	[%r6], %r21;
$L__BB0_6:
	bar.sync 	0;
	setp.gt.u32 	%p5, %r7, 3;
	@%p5 bra 	$L__BB0_3;
$L__BB0_7:
	setp.ne.s32 	%p6, %r1, 0;
	@%p6 bra 	$L__BB0_11;
	ld.shared.f32 	%f4, [_ZZ12findFarthestP5PointS_S_iPiPfE4dist];
	ld.global.u32 	%r26, [%rd1];
$L__BB0_9:
	mov.b32 	%f25, %r26;
	max.f32 	%f26, %f4, %f25;
	mov.b32 	%r22, %f26;
	atom.relaxed.global.cas.b32 	%r12, [%rd1], %r26, %r22;
	setp.ne.s32 	%p7, %r26, %r12;
	mov.u32 	%r26, %r12;
	@%p7 bra 	$L__BB0_9;
	ld.shared.u32 	%r23, [_ZZ12findFarthestP5PointS_S_iPiPfE3idx];
	cvta.to.global.u64 	%rd8, %rd3;
	st.global.u32 	[%rd8], %r23;
$L__BB0_11:
	ret;

}
	// .globl	_Z13spatialFilterP5PointPiiffff
.visible .entry _Z13spatialFilterP5PointPiiffff(
	.param .u64 .ptr .align 1 _Z13spatialFilterP5PointPiiffff_param_0,
	.param .u64 .ptr .align 1 _Z13spatialFilterP5PointPiiffff_param_1,
	.param .u32 _Z13spatialFilterP5PointPiiffff_param_2,
	.param .f32 _Z13spatialFilterP5PointPiiffff_param_3,
	.param .f32 _Z13spatialFilterP5PointPiiffff_param_4,
	.param .f32 _Z13spatialFilterP5PointPiiffff_param_5,
	.param .f32 _Z13spatialFilterP5PointPiiffff_param_6
)
{
	.reg .pred 	%p<8>;
	.reg .b32 	%r<8>;
	.reg .b32 	%f<15>;
	.reg .b64 	%rd<11>;

	ld.param.u64 	%rd3, [_Z13spatialFilterP5PointPiiffff_param_0];
	ld.param.u64 	%rd4, [_Z13spatialFilterP5PointPiiffff_param_1];
	ld.param.u32 	%r2, [_Z13spatialFilterP5PointPiiffff_param_2];
	ld.param.f32 	%f1, [_Z13spatialFilterP5PointPiiffff_param_3];
	ld.param.f32 	%f2, [_Z13spatialFilterP5PointPiiffff_param_4];
	ld.param.f32 	%f3, [_Z13spatialFilterP5PointPiiffff_param_5];
	ld.param.f32 	%f4, [_Z13spatialFilterP5PointPiiffff_param_6];
	cvta.to.global.u64 	%rd1, %rd4;
	mov.u32 	%r3, %tid.x;
	mov.u32 	%r4, %ntid.x;
	mov.u32 	%r5, %ctaid.x;
	mad.lo.s32 	%r1, %r4, %r5, %r3;
	setp.ge.s32 	%p1, %r1, %r2;
	@%p1 bra 	$L__BB1_5;
	cvta.to.global.u64 	%rd5, %rd3;
	sub.f32 	%f5, %f2, %f1;
	mul.f32 	%f6, %f5, 0f3CF5C28F;
	mul.wide.s32 	%rd6, %r1, 8;
	add.s64 	%rd2, %rd5, %rd6;
	ld.global.f32 	%f7, [%rd2];
	add.f32 	%f8, %f1, %f6;
	setp.le.f32 	%p2, %f7, %f8;
	sub.f32 	%f9, %f2, %f6;
	setp.ge.f32 	%p3, %f7, %f9;
	or.pred  	%p4, %p2, %p3;
	@%p4 bra 	$L__BB1_3;
	sub.f32 	%f10, %f4, %f3;
	mul.f32 	%f11, %f10, 0f3CF5C28F;
	ld.global.f32 	%f12, [%rd2+4];
	add.f32 	%f13, %f3, %f11;
	setp.gtu.f32 	%p5, %f12, %f13;
	sub.f32 	%f14, %f4, %f11;
	setp.ltu.f32 	%p6, %f12, %f14;
	and.pred  	%p7, %p5, %p6;
	@%p7 bra 	$L__BB1_4;
$L__BB1_3:
	mul.wide.s32 	%rd7, %r1, 4;
	add.s64 	%rd8, %rd1, %rd7;
	mov.b32 	%r6, 1;
	st.global.u32 	[%rd8], %r6;
	bra.uni 	$L__BB1_5;
$L__BB1_4:
	mul.wide.s32 	%rd9, %r1, 4;
	add.s64 	%rd10, %rd1, %rd9;
	mov.b32 	%r7, 0;
	st.global.u32 	[%rd10], %r7;
$L__BB1_5:
	ret;

}


// ===== COMPILED SASS (sm_100) =====

	.target	sm_100

	.elftype	@"ET_EXEC"


//--------------------- .note.nv.tkinfo           --------------------------
	.section	.note.nv.tkinfo,"",@"SHT_NOTE"
	.sectionflags	@"SHF_NOTE_NV_TKINFO"
	.tkinfo
        /*0018*/ 	.word	0x00000002
        /*0030*/ 	.string	""
        /*0030*/ 	.string	"ptxas"
        /*0030*/ 	.string	"Cuda compilation tools, release 13.0, V13.0.88"
        /*0030*/ 	.string	"Build cuda_13.0.r13.0/compiler.36424714_0"
        /*0030*/ 	.string	"-arch sm_100 -m 64 "



//--------------------- .note.nv.cuinfo           --------------------------
	.section	.note.nv.cuinfo,"",@"SHT_NOTE"
	.sectionflags	@"SHF_NOTE_NV_CUINFO"
        /*0018*/ 	.short	0x0002
        /*001a*/ 	.short	0x0064
        /*001c*/ 	.short	0x0082
	.zero		2


//--------------------- .nv.info                  --------------------------
	.section	.nv.info,"",@"SHT_CUDA_INFO"
	.align	4


	//----- nvinfo : EIATTR_REGCOUNT
	.align		4
        /*0000*/ 	.byte	0x04, 0x2f
        /*0002*/ 	.short	(.L_1 - .L_0)
	.align		4
.L_0:
        /*0004*/ 	.word	index@(_Z12findFarthestP5PointS_S_iPiPf)
        /*0008*/ 	.word	0x00000012


	//----- nvinfo : EIATTR_FRAME_SIZE
	.align		4
.L_1:
        /*000c*/ 	.byte	0x04, 0x11
        /*000e*/ 	.short	(.L_3 - .L_2)
	.align		4
.L_2:
        /*0010*/ 	.word	index@($__internal_1_$__cuda_sm3x_div_rn_noftz_f32_slowpath)
        /*0014*/ 	.word	0x00000000


	//----- nvinfo : EIATTR_FRAME_SIZE
	.align		4
.L_3:
        /*0018*/ 	.byte	0x04, 0x11
        /*001a*/ 	.short	(.L_5 - .L_4)
	.align		4
.L_4:
        /*001c*/ 	.word	index@($__internal_0_$__cuda_sm20_sqrt_rn_f32_slowpath)
        /*0020*/ 	.word	0x00000000


	//----- nvinfo : EIATTR_FRAME_SIZE
	.align		4
.L_5:
        /*0024*/ 	.byte	0x04, 0x11
        /*0026*/ 	.short	(.L_7 - .L_6)
	.align		4
.L_6:
        /*0028*/ 	.word	index@(_Z12findFarthestP5PointS_S_iPiPf)
        /*002c*/ 	.word	0x00000000


	//----- nvinfo : EIATTR_REGCOUNT
	.align		4
.L_7:
        /*0030*/ 	.byte	0x04, 0x2f
        /*0032*/ 	.short	(.L_9 - .L_8)
	.align		4
.L_8:
        /*0034*/ 	.word	index@(_Z13spatialFilterP5PointPiiffff)
        /*0038*/ 	.word	0x0000000c


	//----- nvinfo : EIATTR_FRAME_SIZE
	.align		4
.L_9:
        /*003c*/ 	.byte	0x04, 0x11
        /*003e*/ 	.short	(.L_11 - .L_10)
	.align		4
.L_10:
        /*0040*/ 	.word	index@(_Z13spatialFilterP5PointPiiffff)
        /*0044*/ 	.word	0x00000000


	//----- nvinfo : EIATTR_MIN_STACK_SIZE
	.align		4
.L_11:
        /*0048*/ 	.byte	0x04, 0x12
        /*004a*/ 	.short	(.L_13 - .L_12)
	.align		4
.L_12:
        /*004c*/ 	.word	index@(_Z13spatialFilterP5PointPiiffff)
        /*0050*/ 	.word	0x00000000


	//----- nvinfo : EIATTR_MIN_STACK_SIZE
	.align		4
.L_13:
        /*0054*/ 	.byte	0x04, 0x12
        /*0056*/ 	.short	(.L_15 - .L_14)
	.align		4
.L_14:
        /*0058*/ 	.word	index@(_Z12findFarthestP5PointS_S_iPiPf)
        /*005c*/ 	.word	0x00000000
.L_15:


//--------------------- .nv.compat                --------------------------
	.section	.nv.compat,"",@"SHT_CUDA_COMPAT_INFO"
	.align	4
        /*0000*/ 	.byte	0x02, 0x09, 0x00, 0x00, 0x02, 0x02, 0x01, 0x00, 0x02, 0x05, 0x05, 0x00, 0x03, 0x07, 0x01, 0x01
        /*0010*/ 	.byte	0x02, 0x03, 0x00, 0x00, 0x02, 0x06, 0x01, 0x00, 0x04, 0x0b, 0x08, 0x00, 0x01, 0x00, 0x00, 0x00
        /*0020*/ 	.byte	0x00, 0x00, 0x00, 0x00


//--------------------- .nv.info._Z13spatialFilterP5PointPiiffff --------------------------
	.section	.nv.info._Z13spatialFilterP5PointPiiffff,"",@"SHT_CUDA_INFO"
	.sectionflags	@""
	.align	4


	//----- nvinfo : EIATTR_CUDA_API_VERSION
	.align		4
        /*0000*/ 	.byte	0x04, 0x37
        /*0002*/ 	.short	(.L_17 - .L_16)
.L_16:
        /*0004*/ 	.word	0x00000082


	//----- nvinfo : EIATTR_KPARAM_INFO
	.align		4
.L_17:
        /*0008*/ 	.byte	0x04, 0x17
        /*000a*/ 	.short	(.L_19 - .L_18)
.L_18:
        /*000c*/ 	.word	0x00000000
        /*0010*/ 	.short	0x0006
        /*0012*/ 	.short	0x0020
        /*0014*/ 	.byte	0x00, 0xf0, 0x11, 0x00


	//----- nvinfo : EIATTR_KPARAM_INFO
	.align		4
.L_19:
        /*0018*/ 	.byte	0x04, 0x17
        /*001a*/ 	.short	(.L_21 - .L_20)
.L_20:
        /*001c*/ 	.word	0x00000000
        /*0020*/ 	.short	0x0005
        /*0022*/ 	.short	0x001c
        /*0024*/ 	.byte	0x00, 0xf0, 0x11, 0x00


	//----- nvinfo : EIATTR_KPARAM_INFO
	.align		4
.L_21:
        /*0028*/ 	.byte	0x04, 0x17
        /*002a*/ 	.short	(.L_23 - .L_22)
.L_22:
        /*002c*/ 	.word	0x00000000
        /*0030*/ 	.short	0x0004
        /*0032*/ 	.short	0x0018
        /*0034*/ 	.byte	0x00, 0xf0, 0x11, 0x00


	//----- nvinfo : EIATTR_KPARAM_INFO
	.align		4
.L_23:
        /*0038*/ 	.byte	0x04, 0x17
        /*003a*/ 	.short	(.L_25 - .L_24)
.L_24:
        /*003c*/ 	.word	0x00000000
        /*0040*/ 	.short	0x0003
        /*0042*/ 	.short	0x0014
        /*0044*/ 	.byte	0x00, 0xf0, 0x11, 0x00


	//----- nvinfo : EIATTR_KPARAM_INFO
	.align		4
.L_25:
        /*0048*/ 	.byte	0x04, 0x17
        /*004a*/ 	.short	(.L_27 - .L_26)
.L_26:
        /*004c*/ 	.word	0x00000000
        /*0050*/ 	.short	0x0002
        /*0052*/ 	.short	0x0010
        /*0054*/ 	.byte	0x00, 0xf0, 0x11, 0x00


	//----- nvinfo : EIATTR_KPARAM_INFO
	.align		4
.L_27:
        /*0058*/ 	.byte	0x04, 0x17
        /*005a*/ 	.short	(.L_29 - .L_28)
.L_28:
        /*005c*/ 	.word	0x00000000
        /*0060*/ 	.short	0x0001
        /*0062*/ 	.short	0x0008
        /*0064*/ 	.byte	0x00, 0xf5, 0x21, 0x00


	//----- nvinfo : EIATTR_KPARAM_INFO
	.align		4
.L_29:
        /*0068*/ 	.byte	0x04, 0x17
        /*006a*/ 	.short	(.L_31 - .L_30)
.L_30:
        /*006c*/ 	.word	0x00000000
        /*0070*/ 	.short	0x0000
        /*0072*/ 	.short	0x0000
        /*0074*/ 	.byte	0x00, 0xf5, 0x21, 0x00


	//----- nvinfo : EIATTR_SPARSE_MMA_MASK
	.align		4
.L_31:
        /*0078*/ 	.byte	0x03, 0x50
        /*007a*/ 	.short	0x0000


	//----- nvinfo : EIATTR_MAXREG_COUNT
	.align		4
        /*007c*/ 	.byte	0x03, 0x1b
        /*007e*/ 	.short	0x00ff


	//----- nvinfo : EIATTR_MERCURY_ISA_VERSION
	.align		4
        /*0080*/ 	.byte	0x03, 0x5f
        /*0082*/ 	.short	0x0101


	//----- nvinfo : EIATTR_VRC_CTA_INIT_COUNT
	.align		4
        /*0084*/ 	.byte	0x02, 0x4a
	.zero		1
	.zero		1


	//----- nvinfo : EIATTR_EXIT_INSTR_OFFSETS
	.align		4
        /*0088*/ 	.byte	0x04, 0x1c
        /*008a*/ 	.short	(.L_33 - .L_32)


	//   ....[0]....
.L_32:
        /*008c*/ 	.word	0x00000070


	//   ....[1]....
        /*0090*/ 	.word	0x00000230


	//   ....[2]....
        /*0094*/ 	.word	0x00000270


	//----- nvinfo : EIATTR_CRS_STACK_SIZE
	.align		4
.L_33:
        /*0098*/ 	.byte	0x04, 0x1e
        /*009a*/ 	.short	(.L_35 - .L_34)
.L_34:
        /*009c*/ 	.word	0x00000000


	//----- nvinfo : EIATTR_CBANK_PARAM_SIZE
	.align		4
.L_35:
        /*00a0*/ 	.byte	0x03, 0x19
        /*00a2*/ 	.short	0x0024


	//----- nvinfo : EIATTR_PARAM_CBANK
	.align		4
        /*00a4*/ 	.byte	0x04, 0x0a
        /*00a6*/ 	.short	(.L_37 - .L_36)
	.align		4
.L_36:
        /*00a8*/ 	.word	index@(.nv.constant0._Z13spatialFilterP5PointPiiffff)
        /*00ac*/ 	.short	0x0380
        /*00ae*/ 	.short	0x0024


	//----- nvinfo : EIATTR_SW_WAR
	.align		4
.L_37:
        /*00b0*/ 	.byte	0x04, 0x36
        /*00b2*/ 	.short	(.L_39 - .L_38)
.L_38:
        /*00b4*/ 	.word	0x00000008
.L_39:


//--------------------- .nv.info._Z12findFarthestP5PointS_S_iPiPf --------------------------
	.section	.nv.info._Z12findFarthestP5PointS_S_iPiPf,"",@"SHT_CUDA_INFO"
	.sectionflags	@""
	.align	4


	//----- nvinfo : EIATTR_CUDA_API_VERSION
	.align		4
        /*0000*/ 	.byte	0x04, 0x37
        /*0002*/ 	.short	(.L_41 - .L_40)
.L_40:
        /*0004*/ 	.word	0x00000082


	//----- nvinfo : EIATTR_KPARAM_INFO
	.align		4
.L_41:
        /*0008*/ 	.byte	0x04, 0x17
        /*000a*/ 	.short	(.L_43 - .L_42)
.L_42:
        /*000c*/ 	.word	0x00000000
        /*0010*/ 	.short	0x0005
        /*0012*/ 	.short	0x0028
        /*0014*/ 	.byte	0x00, 0xf5, 0x21, 0x00


	//----- nvinfo : EIATTR_KPARAM_INFO
	.align		4
.L_43:
        /*0018*/ 	.byte	0x04, 0x17
        /*001a*/ 	.short	(.L_45 - .L_44)
.L_44:
        /*001c*/ 	.word	0x00000000
        /*0020*/ 	.short	0x0004
        /*0022*/ 	.short	0x0020
        /*0024*/ 	.byte	0x00, 0xf5, 0x21, 0x00


	//----- nvinfo : EIATTR_KPARAM_INFO
	.align		4
.L_45:
        /*0028*/ 	.byte	0x04, 0x17
        /*002a*/ 	.short	(.L_47 - .L_46)
.L_46:
        /*002c*/ 	.word	0x00000000
        /*0030*/ 	.short	0x0003
        /*0032*/ 	.short	0x0018
        /*0034*/ 	.byte	0x00, 0xf0, 0x11, 0x00


	//----- nvinfo : EIATTR_KPARAM_INFO
	.align		4
.L_47:
        /*0038*/ 	.byte	0x04, 0x17
        /*003a*/ 	.short	(.L_49 - .L_48)
.L_48:
        /*003c*/ 	.word	0x00000000
        /*0040*/ 	.short	0x0002
        /*0042*/ 	.short	0x0010
        /*0044*/ 	.byte	0x00, 0xf0, 0x21, 0x00


	//----- nvinfo : EIATTR_KPARAM_INFO
	.align		4
.L_49:
        /*0048*/ 	.byte	0x04, 0x17
        /*004a*/ 	.short	(.L_51 - .L_50)
.L_50:
        /*004c*/ 	.word	0x00000000
        /*0050*/ 	.short	0x0001
        /*0052*/ 	.short	0x0008
        /*0054*/ 	.byte	0x00, 0xf0, 0x21, 0x00


	//----- nvinfo : EIATTR_KPARAM_INFO
	.align		4
.L_51:
        /*0058*/ 	.byte	0x04, 0x17
        /*005a*/ 	.short	(.L_53 - .L_52)
.L_52:
        /*005c*/ 	.word	0x00000000
        /*0060*/ 	.short	0x0000
        /*0062*/ 	.short	0x0000
        /*0064*/ 	.byte	0x00, 0xf5, 0x21, 0x00


	//----- nvinfo : EIATTR_SPARSE_MMA_MASK
	.align		4
.L_53:
        /*0068*/ 	.byte	0x03, 0x50
        /*006a*/ 	.short	0x0000


	//----- nvinfo : EIATTR_MAXREG_COUNT
	.align		4
        /*006c*/ 	.byte	0x03, 0x1b
        /*006e*/ 	.short	0x00ff


	//----- nvinfo : EIATTR_NUM_BARRIERS
	.align		4
        /*0070*/ 	.byte	0x02, 0x4c
        /*0072*/ 	.byte	0x01
	.zero		1


	//----- nvinfo : EIATTR_MERCURY_ISA_VERSION
	.align		4
        /*0074*/ 	.byte	0x03, 0x5f
        /*0076*/ 	.short	0x0101


	//----- nvinfo : EIATTR_VRC_CTA_INIT_COUNT
	.align		4
        /*0078*/ 	.byte	0x02, 0x4a
	.zero		1
	.zero		1


	//----- nvinfo : EIATTR_EXIT_INSTR_OFFSETS
	.align		4
        /*007c*/ 	.byte	0x04, 0x1c
        /*007e*/ 	.short	(.L_55 - .L_54)


	//   ....[0]....
.L_54:
        /*0080*/ 	.word	0x00000550


	//   ....[1]....
        /*0084*/ 	.word	0x00000670


	//----- nvinfo : EIATTR_CRS_STACK_SIZE
	.align		4
.L_55:
        /*0088*/ 	.byte	0x04, 0x1e
        /*008a*/ 	.short	(.L_57 - .L_56)
.L_56:
        /*008c*/ 	.word	0x00000000


	//----- nvinfo : EIATTR_CBANK_PARAM_SIZE
	.align		4
.L_57:
        /*0090*/ 	.byte	0x03, 0x19
        /*0092*/ 	.short	0x0030


	//----- nvinfo : EIATTR_PARAM_CBANK
	.align		4
        /*0094*/ 	.byte	0x04, 0x0a
        /*0096*/ 	.short	(.L_59 - .L_58)
	.align		4
.L_58:
        /*0098*/ 	.word	index@(.nv.constant0._Z12findFarthestP5PointS_S_iPiPf)
        /*009c*/ 	.short	0x0380
        /*009e*/ 	.short	0x0030


	//----- nvinfo : EIATTR_SW_WAR
	.align		4
.L_59:
        /*00a0*/ 	.byte	0x04, 0x36
        /*00a2*/ 	.short	(.L_61 - .L_60)
.L_60:
        /*00a4*/ 	.word	0x00000008
.L_61:


//--------------------- .nv.callgraph             --------------------------
	.section	.nv.callgraph,"",@"SHT_CUDA_CALLGRAPH"
	.align	4
	.sectionentsize	8
	.align		4
        /*0000*/ 	.word	0x00000000
	.align		4
        /*0004*/ 	.word	0xffffffff
	.align		4
        /*0008*/ 	.word	0x00000000
	.align		4
        /*000c*/ 	.word	0xfffffffe
	.align		4
        /*0010*/ 	.word	0x00000000
	.align		4
        /*0014*/ 	.word	0xfffffffd
	.align		4
        /*0018*/ 	.word	0x00000000
	.align		4
        /*001c*/ 	.word	0xfffffffc


//--------------------- .text._Z13spatialFilterP5PointPiiffff --------------------------
	.section	.text._Z13spatialFilterP5PointPiiffff,"ax",@progbits
	.align	128
        .global         _Z13spatialFilterP5PointPiiffff
        .type           _Z13spatialFilterP5PointPiiffff,@function
        .size           _Z13spatialFilterP5PointPiiffff,(.L_x_31 - _Z13spatialFilterP5PointPiiffff)
        .other          _Z13spatialFilterP5PointPiiffff,@"STO_CUDA_ENTRY STV_DEFAULT"
_Z13spatialFilterP5PointPiiffff:
.text._Z13spatialFilterP5PointPiiffff:
[----:B------:R-:W-:Y:S01]  /*0000*/  LDC R1, c[0x0][0x37c] ;  /* 0x0000df00ff017b82 */ /* 0x000fe20000000800 */
[----:B------:R-:W0:Y:S01]  /*0010*/  S2R R5, SR_TID.X ;  /* 0x0000000000057919 */ /* 0x000e220000002100 */
[----:B------:R-:W0:Y:S01]  /*0020*/  LDCU UR4, c[0x0][0x360] ;  /* 0x00006c00ff0477ac */ /* 0x000e220008000800 */
[----:B------:R-:W0:Y:S01]  /*0030*/  S2R R0, SR_CTAID.X ;  /* 0x0000000000007919 */ /* 0x000e220000002500 */
[----:B------:R-:W1:Y:S01]  /*0040*/  LDCU UR5, c[0x0][0x390] ;  /* 0x00007200ff0577ac */ /* 0x000e620008000800 */
[----:B0-----:R-:W-:-:S05]  /*0050*/  IMAD R5, R0, UR4, R5 ;  /* 0x0000000400057c24 */ /* 0x001fca000f8e0205 */
[----:B-1----:R-:W-:-:S13]  /*0060*/  ISETP.GE.AND P0, PT, R5, UR5, PT ;  /* 0x0000000505007c0c */ /* 0x002fda000bf06270 */
[----:B------:R-:W-:Y:S05]  /*0070*/  @P0 EXIT ;  /* 0x000000000000094d */ /* 0x000fea0003800000 */
[----:B------:R-:W0:Y:S01]  /*0080*/  LDC.64 R2, c[0x0][0x380] ;  /* 0x0000e000ff027b82 */ /* 0x000e220000000a00 */
[----:B------:R-:W1:Y:S07]  /*0090*/  LDCU.64 UR4, c[0x0][0x358] ;  /* 0x00006b00ff0477ac */ /* 0x000e6e0008000a00 */
[----:B------:R-:W2:Y:S08]  /*00a0*/  LDC R9, c[0x0][0x398] ;  /* 0x0000e600ff097b82 */ /* 0x000eb00000000800 */
[----:B------:R-:W2:Y:S01]  /*00b0*/  LDC R7, c[0x0][0x394] ;  /* 0x0000e500ff077b82 */ /* 0x000ea20000000800 */
[----:B0-----:R-:W-:-:S05]  /*00c0*/  IMAD.WIDE R2, R5, 0x8, R2 ;  /* 0x0000000805027825 */ /* 0x001fca00078e0202 */
[----:B-1----:R-:W3:Y:S01]  /*00d0*/  LDG.E R4, desc[UR4][R2.64] ;  /* 0x0000000402047981 */ /* 0x002ee2000c1e1900 */
[----:B------:R-:W-:Y:S01]  /*00e0*/  BSSY.RECONVERGENT B0, `(.L_x_0) ;  /* 0x0000010000007945 */ /* 0x000fe20003800200 */
[----:B--2---:R-:W-:-:S04]  /*00f0*/  FADD R0, R9, -R7 ;  /* 0x8000000709007221 */ /* 0x004fc80000000000 */
[C---:B------:R-:W-:Y:S01]  /*0100*/  FFMA R9, R0.reuse, -0.029999999329447746277, R9 ;  /* 0xbcf5c28f00097823 */ /* 0x040fe20000000009 */
[----:B------:R-:W-:-:S04]  /*0110*/  FFMA R7, R0, 0.029999999329447746277, R7 ;  /* 0x3cf5c28f00077823 */ /* 0x000fc80000000007 */
[----:B---3--:R-:W-:-:S04]  /*0120*/  FSETP.GE.AND P0, PT, R4, R9, PT ;  /* 0x000000090400720b */ /* 0x008fc80003f06000 */
[----:B------:R-:W-:-:S13]  /*0130*/  FSETP.LE.OR P0, PT, R4, R7, P0 ;  /* 0x000000070400720b */ /* 0x000fda0000703400 */
[----:B------:R-:W-:Y:S05]  /*0140*/  @P0 BRA `(.L_x_1) ;  /* 0x0000000000240947 */ /* 0x000fea0003800000 */
[----:B------:R-:W2:Y:S01]  /*0150*/  LDG.E R2, desc[UR4][R2.64+0x4] ;  /* 0x0000040402027981 */ /* 0x000ea2000c1e1900 */
[----:B------:R-:W0:Y:S08]  /*0160*/  LDC R9, c[0x0][0x3a0] ;  /* 0x0000e800ff097b82 */ /* 0x000e300000000800 */
[----:B------:R-:W0:Y:S02]  /*0170*/  LDC R7, c[0x0][0x39c] ;  /* 0x0000e700ff077b82 */ /* 0x000e240000000800 */
[----:B0-----:R-:W-:-:S04]  /*0180*/  FADD R0, R9, -R7 ;  /* 0x8000000709007221 */ /* 0x001fc80000000000 */
[C---:B------:R-:W-:Y:S01]  /*0190*/  FFMA R9, R0.reuse, -0.029999999329447746277, R9 ;  /* 0xbcf5c28f00097823 */ /* 0x040fe20000000009 */
[----:B------:R-:W-:-:S04]  /*01a0*/  FFMA R7, R0, 0.029999999329447746277, R7 ;  /* 0x3cf5c28f00077823 */ /* 0x000fc80000000007 */
[C---:B--2---:R-:W-:Y:S02]  /*01b0*/  FSETP.GE.AND P0, PT, R2.reuse, R9, PT ;  /* 0x000000090200720b */ /* 0x044fe40003f06000 */
[----:B------:R-:W-:-:S13]  /*01c0*/  FSETP.GTU.AND P1, PT, R2, R7, PT ;  /* 0x000000070200720b */ /* 0x000fda0003f2c000 */
[----:B------:R-:W-:Y:S05]  /*01d0*/  @!P0 BRA P1, `(.L_x_2) ;  /* 0x0000000000188947 */ /* 0x000fea0000800000 */
.L_x_1:
[----:B------:R-:W-:Y:S05]  /*01e0*/  BSYNC.RECONVERGENT B0 ;  /* 0x0000000000007941 */ /* 0x000fea0003800200 */
.L_x_0:
[----:B------:R-:W0:Y:S01]  /*01f0*/  LDC.64 R2, c[0x0][0x388] ;  /* 0x0000e200ff027b82 */ /* 0x000e220000000a00 */
[----:B------:R-:W-:Y:S02]  /*0200*/  HFMA2 R7, -RZ, RZ, 0, 5.9604644775390625e-08 ;  /* 0x00000001ff077431 */ /* 0x000fe400000001ff */
[----:B0-----:R-:W-:-:S05]  /*0210*/  IMAD.WIDE R2, R5, 0x4, R2 ;  /* 0x0000000405027825 */ /* 0x001fca00078e0202 */
[----:B------:R-:W-:Y:S01]  /*0220*/  STG.E desc[UR4][R2.64], R7 ;  /* 0x0000000702007986 */ /* 0x000fe2000c101904 */
[----:B------:R-:W-:Y:S05]  /*0230*/  EXIT ;  /* 0x000000000000794d */ /* 0x000fea0003800000 */
.L_x_2:
[----:B------:R-:W0:Y:S02]  /*0240*/  LDC.64 R2, c[0x0][0x388] ;  /* 0x0000e200ff027b82 */ /* 0x000e240000000a00 */
[----:B0-----:R-:W-:-:S05]  /*0250*/  IMAD.WIDE R2, R5, 0x4, R2 ;  /* 0x0000000405027825 */ /* 0x001fca00078e0202 */
[----:B------:R-:W-:Y:S01]  /*0260*/  STG.E desc[UR4][R2.64], RZ ;  /* 0x000000ff02007986 */ /* 0x000fe2000c101904 */
[----:B------:R-:W-:Y:S05]  /*0270*/  EXIT ;  /* 0x000000000000794d */ /* 0x000fea0003800000 */
.L_x_3:
[----:B------:R-:W-:-:S00]  /*0280*/  BRA `(.L_x_3) ;  /* 0xfffffffc00fc7947 */ /* 0x000fc0000383ffff */
[----:B------:R-:W-:-:S00]  /*0290*/  NOP ;  /* 0x0000000000007918 */ /* 0x000fc00000000000 */
        /* <DEDUP_REMOVED lines=14> */
.L_x_31:


//--------------------- .text._Z12findFarthestP5PointS_S_iPiPf --------------------------
	.section	.text._Z12findFarthestP5PointS_S_iPiPf,"ax",@progbits
	.align	128
        .global         _Z12findFarthestP5PointS_S_iPiPf
        .type           _Z12findFarthestP5PointS_S_iPiPf,@function
        .size           _Z12findFarthestP5PointS_S_iPiPf,(.L_x_30 - _Z12findFarthestP5PointS_S_iPiPf)
        .other          _Z12findFarthestP5PointS_S_iPiPf,@"STO_CUDA_ENTRY STV_DEFAULT"
_Z12findFarthestP5PointS_S_iPiPf:
.text._Z12findFarthestP5PointS_S_iPiPf:
[----:B------:R-:W-:Y:S01]  /*0000*/  LDC R1, c[0x0][0x37c] ;  /* 0x0000df00ff017b82 */ /* 0x000fe20000000800 */
[----:B------:R-:W0:Y:S07]  /*0010*/  S2R R4, SR_TID.X ;  /* 0x0000000000047919 */ /* 0x000e2e0000002100 */
[----:B------:R-:W0:Y:S01]  /*0020*/  S2UR UR4, SR_CTAID.X ;  /* 0x00000000000479c3 */ /* 0x000e220000002500 */
[----:B------:R-:W1:Y:S01]  /*0030*/  LDCU UR5, c[0x0][0x398] ;  /* 0x00007300ff0577ac */ /* 0x000e620008000800 */
[----:B------:R-:W-:Y:S01]  /*0040*/  BSSY.RECONVERGENT B0, `(.L_x_4) ;  /* 0x0000032000007945 */ /* 0x000fe20003800200 */
[----:B------:R-:W-:Y:S01]  /*0050*/  IMAD.MOV.U32 R0, RZ, RZ, -0x1 ;  /* 0xffffffffff007424 */ /* 0x000fe200078e00ff */
[----:B------:R-:W2:Y:S01]  /*0060*/  LDCU.64 UR8, c[0x0][0x358] ;  /* 0x00006b00ff0877ac */ /* 0x000ea20008000a00 */
[----:B------:R-:W-:-:S03]  /*0070*/  IMAD.MOV.U32 R2, RZ, RZ, -0x40800000 ;  /* 0xbf800000ff027424 */ /* 0x000fc600078e00ff */
[----:B------:R-:W0:Y:S02]  /*0080*/  LDC R5, c[0x0][0x360] ;  /* 0x0000d800ff057b82 */ /* 0x000e240000000800 */
[----:B0-----:R-:W-:-:S05]  /*0090*/  IMAD R6, R5, UR4, R4 ;  /* 0x0000000405067c24 */ /* 0x001fca000f8e0204 */
[----:B-1----:R-:W-:-:S13]  /*00a0*/  ISETP.GE.AND P0, PT, R6, UR5, PT ;  /* 0x0000000506007c0c */ /* 0x002fda000bf06270 */
[----:B--2---:R-:W-:Y:S05]  /*00b0*/  @P0 BRA `(.L_x_5) ;  /* 0x0000000000a80947 */ /* 0x004fea0003800000 */
[----:B------:R-:W0:Y:S01]  /*00c0*/  LDC.64 R8, c[0x0][0x380] ;  /* 0x0000e000ff087b82 */ /* 0x000e220000000a00 */
[----:B------:R-:W1:Y:S07]  /*00d0*/  LDCU.64 UR4, c[0x0][0x390] ;  /* 0x00007200ff0477ac */ /* 0x000e6e0008000a00 */
[----:B------:R-:W1:Y:S01]  /*00e0*/  LDC.64 R2, c[0x0][0x388] ;  /* 0x0000e200ff027b82 */ /* 0x000e620000000a00 */
[----:B0-----:R-:W-:-:S05]  /*00f0*/  IMAD.WIDE R8, R6, 0x8, R8 ;  /* 0x0000000806087825 */ /* 0x001fca00078e0208 */
[----:B------:R-:W2:Y:S04]  /*0100*/  LDG.E R7, desc[UR8][R8.64+0x4] ;  /* 0x0000040808077981 */ /* 0x000ea8000c1e1900 */
[----:B------:R-:W3:Y:S01]  /*0110*/  LDG.E R0, desc[UR8][R8.64] ;  /* 0x0000000808007981 */ /* 0x000ee2000c1e1900 */
[----:B-1----:R-:W-:Y:S01]  /*0120*/  FADD R10, -R2, UR4 ;  /* 0x00000004020a7e21 */ /* 0x002fe20008000100 */
[----:B------:R-:W-:-:S03]  /*0130*/  FADD R11, -R3, UR5 ;  /* 0x00000005030b7e21 */ /* 0x000fc60008000100 */
[----:B------:R-:W-:-:S04]  /*0140*/  FMUL R12, R10, R10 ;  /* 0x0000000a0a0c7220 */ /* 0x000fc80000400000 */
[----:B------:R-:W-:-:S04]  /*0150*/  FFMA R12, R11, R11, R12 ;  /* 0x0000000b0b0c7223 */ /* 0x000fc8000000000c */
[----:B------:R0:W1:Y:S01]  /*0160*/  MUFU.RSQ R13, R12 ;  /* 0x0000000c000d7308 */ /* 0x0000620000001400 */
[----:B--2---:R-:W-:Y:S01]  /*0170*/  FMUL R7, R7, R10 ;  /* 0x0000000a07077220 */ /* 0x004fe20000400000 */
[----:B------:R-:W-:-:S03]  /*0180*/  VIADD R10, R12, 0xf3000000 ;  /* 0xf30000000c0a7836 */ /* 0x000fc60000000000 */
[----:B---3--:R-:W-:Y:S02]  /*0190*/  FFMA R0, R0, R11, -R7 ;  /* 0x0000000b00007223 */ /* 0x008fe40000000807 */
[----:B------:R-:W-:Y:S02]  /*01a0*/  ISETP.GT.U32.AND P0, PT, R10, 0x727fffff, PT ;  /* 0x727fffff0a00780c */ /* 0x000fe40003f04070 */
[----:B------:R-:W-:-:S04]  /*01b0*/  FFMA R3, R3, UR4, R0 ;  /* 0x0000000403037c23 */ /* 0x000fc80008000000 */
[----:B------:R-:W-:-:S07]  /*01c0*/  FFMA R0, -R2, UR5, R3 ;  /* 0x0000000502007c23 */ /* 0x000fce0008000103 */
[----:B01----:R-:W-:Y:S05]  /*01d0*/  @!P0 BRA `(.L_x_6) ;  /* 0x0000000000108947 */ /* 0x003fea0003800000 */
[----:B------:R-:W-:-:S07]  /*01e0*/  MOV R9, 0x200 ;  /* 0x0000020000097802 */ /* 0x000fce0000000f00 */
[----:B------:R-:W-:Y:S05]  /*01f0*/  CALL.REL.NOINC `($__internal_0_$__cuda_sm20_sqrt_rn_f32_slowpath) ;  /* 0x0000000400207944 */ /* 0x000fea0003c00000 */
[----:B------:R-:W-:Y:S01]  /*0200*/  IMAD.MOV.U32 R7, RZ, RZ, R12 ;  /* 0x000000ffff077224 */ /* 0x000fe200078e000c */
[----:B------:R-:W-:Y:S06]  /*0210*/  BRA `(.L_x_7) ;  /* 0x0000000000107947 */ /* 0x000fec0003800000 */
.L_x_6:
[----:B------:R-:W-:Y:S01]  /*0220*/  FMUL.FTZ R7, R12, R13 ;  /* 0x0000000d0c077220 */ /* 0x000fe20000410000 */
[----:B------:R-:W-:-:S03]  /*0230*/  FMUL.FTZ R13, R13, 0.5 ;  /* 0x3f0000000d0d7820 */ /* 0x000fc60000410000 */
[----:B------:R-:W-:-:S04]  /*0240*/  FFMA R12, -R7, R7, R12 ;  /* 0x00000007070c7223 */ /* 0x000fc8000000010c */
[----:B------:R-:W-:-:S07]  /*0250*/  FFMA R7, R12, R13, R7 ;  /* 0x0000000d0c077223 */ /* 0x000fce0000000007 */
.L_x_7:
[----:B------:R-:W0:Y:S01]  /*0260*/  MUFU.RCP R2, R7 ;  /* 0x0000000700027308 */ /* 0x000e220000001000 */
[----:B------:R-:W-:Y:S07]  /*0270*/  BSSY.RECONVERGENT B1, `(.L_x_8) ;  /* 0x000000d000017945 */ /* 0x000fee0003800200 */
[----:B------:R-:W1:Y:S01]  /*0280*/  FCHK P0, |R0|, R7 ;  /* 0x0000000700007302 */ /* 0x000e620000000200 */
[----:B0-----:R-:W-:-:S04]  /*0290*/  FFMA R3, R2, -R7, 1 ;  /* 0x3f80000002037423 */ /* 0x001fc80000000807 */
[----:B------:R-:W-:-:S04]  /*02a0*/  FFMA R3, R2, R3, R2 ;  /* 0x0000000302037223 */ /* 0x000fc80000000002 */
[----:B------:R-:W-:-:S04]  /*02b0*/  FFMA R2, |R0|, R3, RZ ;  /* 0x0000000300027223 */ /* 0x000fc800000002ff */
[----:B------:R-:W-:-:S04]  /*02c0*/  FFMA R8, R2, -R7, |R0| ;  /* 0x8000000702087223 */ /* 0x000fc80000000400 */
[----:B------:R-:W-:Y:S01]  /*02d0*/  FFMA R2, R3, R8, R2 ;  /* 0x0000000803027223 */ /* 0x000fe20000000002 */
[----:B-1----:R-:W-:Y:S06]  /*02e0*/  @!P0 BRA `(.L_x_9) ;  /* 0x0000000000148947 */ /* 0x002fec0003800000 */
[----:B------:R-:W-:Y:S01]  /*02f0*/  FADD R3, |R0|, -RZ ;  /* 0x800000ff00037221 */ /* 0x000fe20000000200 */
[----:B------:R-:W-:Y:S01]  /*0300*/  IMAD.MOV.U32 R0, RZ, RZ, R7 ;  /* 0x000000ffff007224 */ /* 0x000fe200078e0007 */
[----:B------:R-:W-:-:S07]  /*0310*/  MOV R2, 0x330 ;  /* 0x0000033000027802 */ /* 0x000fce0000000f00 */
[----:B------:R-:W-:Y:S05]  /*0320*/  CALL.REL.NOINC `($__internal_1_$__cuda_sm3x_div_rn_noftz_f32_slowpath) ;  /* 0x0000000400307944 */ /* 0x000fea0003c00000 */
[----:B------:R-:W-:-:S07]  /*0330*/  MOV R2, R0 ;  /* 0x0000000000027202 */ /* 0x000fce0000000f00 */
.L_x_9:
[----:B------:R-:W-:Y:S05]  /*0340*/  BSYNC.RECONVERGENT B1 ;  /* 0x0000000000017941 */ /* 0x000fea0003800200 */
.L_x_8:
[----:B------:R-:W-:-:S07]  /*0350*/  IMAD.MOV.U32 R0, RZ, RZ, R6 ;  /* 0x000000ffff007224 */ /* 0x000fce00078e0006 */
.L_x_5:
[----:B------:R-:W-:Y:S05]  /*0360*/  BSYNC.RECONVERGENT B0 ;  /* 0x0000000000007941 */ /* 0x000fea0003800200 */
.L_x_4:
[----:B------:R-:W0:Y:S01]  /*0370*/  S2UR UR6, SR_CgaCtaId ;  /* 0x00000000000679c3 */ /* 0x000e220000008800 */
[----:B------:R-:W-:Y:S01]  /*0380*/  UMOV UR4, 0x400 ;  /* 0x0000040000047882 */ /* 0x000fe20000000000 */
[----:B------:R-:W-:Y:S01]  /*0390*/  ISETP.GE.U32.AND P0, PT, R5, 0x2, PT ;  /* 0x000000020500780c */ /* 0x000fe20003f06070 */
[----:B------:R-:W-:Y:S02]  /*03a0*/  UIADD3 UR5, UPT, UPT, UR4, 0x400, URZ ;  /* 0x0000040004057890 */ /* 0x000fe4000fffe0ff */
[----:B0-----:R-:W-:Y:S02]  /*03b0*/  ULEA UR4, UR6, UR4, 0x18 ;  /* 0x0000000406047291 */ /* 0x001fe4000f8ec0ff */
[----:B------:R-:W-:-:S04]  /*03c0*/  ULEA UR5, UR6, UR5, 0x18 ;  /* 0x0000000506057291 */ /* 0x000fc8000f8ec0ff */
[C---:B------:R-:W-:Y:S02]  /*03d0*/  LEA R3, R4.reuse, UR4, 0x2 ;  /* 0x0000000404037c11 */ /* 0x040fe4000f8e10ff */
[----:B------:R-:W-:-:S03]  /*03e0*/  LEA R6, R4, UR5, 0x2 ;  /* 0x0000000504067c11 */ /* 0x000fc6000f8e10ff */
[----:B------:R0:W-:Y:S04]  /*03f0*/  STS [R3], R2 ;  /* 0x0000000203007388 */ /* 0x0001e80000000800 */
[----:B------:R0:W-:Y:S01]  /*0400*/  STS [R6], R0 ;  /* 0x0000000006007388 */ /* 0x0001e20000000800 */
[----:B------:R-:W-:Y:S06]  /*0410*/  BAR.SYNC.DEFER_BLOCKING 0x0 ;  /* 0x0000000000007b1d */ /* 0x000fec0000010000 */
[----:B------:R-:W-:Y:S05]  /*0420*/  @!P0 BRA `(.L_x_10) ;  /* 0x0000000000448947 */ /* 0x000fea0003800000 */
.L_x_13:
[--C-:B------:R-:W-:Y:S01]  /*0430*/  IMAD.MOV.U32 R8, RZ, RZ, R5.reuse ;  /* 0x000000ffff087224 */ /* 0x100fe200078e0005 */
[----:B------:R-:W-:Y:S01]  /*0440*/  SHF.R.U32.HI R5, RZ, 0x1, R5 ;  /* 0x00000001ff057819 */ /* 0x000fe20000011605 */
[----:B------:R-:W-:Y:S03]  /*0450*/  BSSY.RECONVERGENT B0, `(.L_x_11) ;  /* 0x000000b000007945 */ /* 0x000fe60003800200 */
[----:B------:R-:W-:-:S13]  /*0460*/  ISETP.GE.U32.AND P0, PT, R4, R5, PT ;  /* 0x000000050400720c */ /* 0x000fda0003f06070 */
[----:B-1----:R-:W-:Y:S05]  /*0470*/  @P0 BRA `(.L_x_12) ;  /* 0x0000000000200947 */ /* 0x002fea0003800000 */
[----:B0-----:R-:W-:Y:S01]  /*0480*/  IMAD R2, R5, 0x4, R3 ;  /* 0x0000000405027824 */ /* 0x001fe200078e0203 */
[----:B------:R-:W-:Y:S05]  /*0490*/  LDS R0, [R3] ;  /* 0x0000000003007984 */ /* 0x000fea0000000800 */
[----:B------:R-:W0:Y:S02]  /*04a0*/  LDS R2, [R2] ;  /* 0x0000000002027984 */ /* 0x000e240000000800 */
[----:B0-----:R-:W-:-:S13]  /*04b0*/  FSETP.GEU.AND P0, PT, R0, R2, PT ;  /* 0x000000020000720b */ /* 0x001fda0003f0e000 */
[----:B------:R-:W-:Y:S01]  /*04c0*/  @!P0 IMAD R0, R5, 0x4, R6 ;  /* 0x0000000405008824 */ /* 0x000fe200078e0206 */
[----:B------:R-:W-:Y:S04]  /*04d0*/  @!P0 STS [R3], R2 ;  /* 0x0000000203008388 */ /* 0x000fe80000000800 */
[----:B------:R-:W0:Y:S04]  /*04e0*/  @!P0 LDS R7, [R0] ;  /* 0x0000000000078984 */ /* 0x000e280000000800 */
[----:B0-----:R1:W-:Y:S02]  /*04f0*/  @!P0 STS [R6], R7 ;  /* 0x0000000706008388 */ /* 0x0013e40000000800 */
.L_x_12:
[----:B------:R-:W-:Y:S05]  /*0500*/  BSYNC.RECONVERGENT B0 ;  /* 0x0000000000007941 */ /* 0x000fea0003800200 */
.L_x_11:
[----:B------:R-:W-:Y:S01]  /*0510*/  BAR.SYNC.DEFER_BLOCKING 0x0 ;  /* 0x0000000000007b1d */ /* 0x000fe20000010000 */
[----:B------:R-:W-:-:S13]  /*0520*/  ISETP.GT.U32.AND P0, PT, R8, 0x3, PT ;  /* 0x000000030800780c */ /* 0x000fda0003f04070 */
[----:B------:R-:W-:Y:S05]  /*0530*/  @P0 BRA `(.L_x_13) ;  /* 0xfffffffc00bc0947 */ /* 0x000fea000383ffff */
.L_x_10:
[----:B------:R-:W-:-:S13]  /*0540*/  ISETP.NE.AND P0, PT, R4, RZ, PT ;  /* 0x000000ff0400720c */ /* 0x000fda0003f05270 */
[----:B------:R-:W-:Y:S05]  /*0550*/  @P0 EXIT ;  /* 0x000000000000094d */ /* 0x000fea0003800000 */
[----:B0-----:R-:W1:Y:S02]  /*0560*/  LDC.64 R2, c[0x0][0x3a8] ;  /* 0x0000ea00ff027b82 */ /* 0x001e640000000a00 */
[----:B-1----:R0:W5:Y:S06]  /*0570*/  LDG.E R6, desc[UR8][R2.64] ;  /* 0x0000000802067981 */ /* 0x00216c000c1e1900 */
[----:B------:R-:W1:Y:S01]  /*0580*/  S2UR UR5, SR_CgaCtaId ;  /* 0x00000000000579c3 */ /* 0x000e620000008800 */
[----:B------:R-:W-:Y:S01]  /*0590*/  UMOV UR4, 0x400 ;  /* 0x0000040000047882 */ /* 0x000fe20000000000 */
[----:B------:R-:W-:Y:S01]  /*05a0*/  BSSY B0, `(.L_x_14) ;  /* 0x0000009000007945 */ /* 0x000fe20003800000 */
[----:B-1----:R-:W-:-:S09]  /*05b0*/  ULEA UR4, UR5, UR4, 0x18 ;  /* 0x0000000405047291 */ /* 0x002fd2000f8ec0ff */
[----:B0-----:R-:W1:Y:S03]  /*05c0*/  LDS R5, [UR4] ;  /* 0x00000004ff057984 */ /* 0x001e660008000800 */
.L_x_15:
[----:B-1---5:R-:W-:Y:S01]  /*05d0*/  FMNMX R7, R5, R6, !PT ;  /* 0x0000000605077209 */ /* 0x022fe20007800000 */
[----:B------:R-:W-:Y:S05]  /*05e0*/  YIELD ;  /* 0x0000000000007946 */ /* 0x000fea0003800000 */
[----:B------:R-:W2:Y:S02]  /*05f0*/  ATOMG.E.CAS.STRONG.GPU PT, R7, [R2], R6, R7 ;  /* 0x00000006020773a9 */ /* 0x000ea400001ee107 */
[-C--:B--2---:R-:W-:Y:S02]  /*0600*/  ISETP.NE.AND P0, PT, R6, R7.reuse, PT ;  /* 0x000000070600720c */ /* 0x084fe40003f05270 */
[----:B------:R-:W-:-:S11]  /*0610*/  MOV R6, R7 ;  /* 0x0000000700067202 */ /* 0x000fd60000000f00 */
[----:B------:R-:W-:Y:S05]  /*0620*/  @P0 BRA `(.L_x_15) ;  /* 0xfffffffc00e80947 */ /* 0x000fea000383ffff */
[----:B------:R-:W-:Y:S05]  /*0630*/  BSYNC B0 ;  /* 0x0000000000007941 */ /* 0x000fea0003800000 */
.L_x_14:
[----:B------:R-:W0:Y:S01]  /*0640*/  LDS R5, [UR4+0x400] ;  /* 0x00040004ff057984 */ /* 0x000e220008000800 */
[----:B------:R-:W0:Y:S03]  /*0650*/  LDC.64 R2, c[0x0][0x3a0] ;  /* 0x0000e800ff027b82 */ /* 0x000e260000000a00 */
[----:B0-----:R-:W-:Y:S01]  /*0660*/  STG.E desc[UR8][R2.64], R5 ;  /* 0x0000000502007986 */ /* 0x001fe2000c101908 */
[----:B------:R-:W-:Y:S05]  /*0670*/  EXIT ;  /* 0x000000000000794d */ /* 0x000fea0003800000 */
        .weak           $__internal_0_$__cuda_sm20_sqrt_rn_f32_slowpath
        .type           $__internal_0_$__cuda_sm20_sqrt_rn_f32_slowpath,@function
        .size           $__internal_0_$__cuda_sm20_sqrt_rn_f32_slowpath,($__internal_1_$__cuda_sm3x_div_rn_noftz_f32_slowpath - $__internal_0_$__cuda_sm20_sqrt_rn_f32_slowpath)
$__internal_0_$__cuda_sm20_sqrt_rn_f32_slowpath:
[----:B------:R-:W-:-:S13]  /*0680*/  LOP3.LUT P0, RZ, R12, 0x7fffffff, RZ, 0xc0, !PT ;  /* 0x7fffffff0cff7812 */ /* 0x000fda000780c0ff */
[----:B------:R-:W-:Y:S05]  /*0690*/  @!P0 BRA `(.L_x_16) ;  /* 0x0000000000488947 */ /* 0x000fea0003800000 */
[----:B------:R-:W-:Y:S01]  /*06a0*/  FSETP.GEU.FTZ.AND P0, PT, R12, RZ, PT ;  /* 0x000000ff0c00720b */ /* 0x000fe20003f1e000 */
[----:B------:R-:W-:-:S12]  /*06b0*/  IMAD.MOV.U32 R2, RZ, RZ, R12 ;  /* 0x000000ffff027224 */ /* 0x000fd800078e000c */
[----:B------:R-:W-:Y:S01]  /*06c0*/  @!P0 IMAD.MOV.U32 R12, RZ, RZ, 0x7fffffff ;  /* 0x7fffffffff0c8424 */ /* 0x000fe200078e00ff */
[----:B------:R-:W-:Y:S06]  /*06d0*/  @!P0 BRA `(.L_x_16) ;  /* 0x0000000000388947 */ /* 0x000fec0003800000 */
[----:B------:R-:W-:-:S13]  /*06e0*/  FSETP.GTU.FTZ.AND P0, PT, |R2|, +INF , PT ;  /* 0x7f8000000200780b */ /* 0x000fda0003f1c200 */
[----:B------:R-:W-:Y:S01]  /*06f0*/  @P0 FADD.FTZ R12, R2, 1 ;  /* 0x3f800000020c0421 */ /* 0x000fe20000010000 */
[----:B------:R-:W-:Y:S06]  /*0700*/  @P0 BRA `(.L_x_16) ;  /* 0x00000000002c0947 */ /* 0x000fec0003800000 */
[----:B------:R-:W-:-:S13]  /*0710*/  FSETP.NEU.FTZ.AND P0, PT, |R2|, +INF , PT ;  /* 0x7f8000000200780b */ /* 0x000fda0003f1d200 */
[----:B------:R-:W-:Y:S01]  /*0720*/  @!P0 IMAD.MOV.U32 R12, RZ, RZ, R2 ;  /* 0x000000ffff0c8224 */ /* 0x000fe200078e0002 */
[----:B------:R-:W-:Y:S06]  /*0730*/  @!P0 BRA `(.L_x_16) ;  /* 0x0000000000208947 */ /* 0x000fec0003800000 */
[----:B------:R-:W-:-:S04]  /*0740*/  FFMA R2, R2, 1.84467440737095516160e+19, RZ ;  /* 0x5f80000002027823 */ /* 0x000fc800000000ff */
[----:B------:R-:W0:Y:S02]  /*0750*/  MUFU.RSQ R3, R2 ;  /* 0x0000000200037308 */ /* 0x000e240000001400 */
[----:B0-----:R-:W-:Y:S01]  /*0760*/  FMUL.FTZ R7, R2, R3 ;  /* 0x0000000302077220 */ /* 0x001fe20000410000 */
[----:B------:R-:W-:-:S03]  /*0770*/  FMUL.FTZ R3, R3, 0.5 ;  /* 0x3f00000003037820 */ /* 0x000fc60000410000 */
[----:B------:R-:W-:-:S04]  /*0780*/  FADD.FTZ R8, -R7, -RZ ;  /* 0x800000ff07087221 */ /* 0x000fc80000010100 */
[----:B------:R-:W-:-:S04]  /*0790*/  FFMA R8, R7, R8, R2 ;  /* 0x0000000807087223 */ /* 0x000fc80000000002 */
[----:B------:R-:W-:-:S04]  /*07a0*/  FFMA R3, R8, R3, R7 ;  /* 0x0000000308037223 */ /* 0x000fc80000000007 */
[----:B------:R-:W-:-:S07]  /*07b0*/  FMUL.FTZ R12, R3, 2.3283064365386962891e-10 ;  /* 0x2f800000030c7820 */ /* 0x000fce0000410000 */
.L_x_16:
[----:B------:R-:W-:Y:S02]  /*07c0*/  HFMA2 R3, -RZ, RZ, 0, 0 ;  /* 0x00000000ff037431 */ /* 0x000fe400000001ff */
[----:B------:R-:W-:-:S04]  /*07d0*/  IMAD.MOV.U32 R2, RZ, RZ, R9 ;  /* 0x000000ffff027224 */ /* 0x000fc800078e0009 */
[----:B------:R-:W-:Y:S05]  /*07e0*/  RET.REL.NODEC R2 `(_Z12findFarthestP5PointS_S_iPiPf) ;  /* 0xfffffff802047950 */ /* 0x000fea0003c3ffff */
        .weak           $__internal_1_$__cuda_sm3x_div_rn_noftz_f32_slowpath
        .type           $__internal_1_$__cuda_sm3x_div_rn_noftz_f32_slowpath,@function
        .size           $__internal_1_$__cuda_sm3x_div_rn_noftz_f32_slowpath,(.L_x_30 - $__internal_1_$__cuda_sm3x_div_rn_noftz_f32_slowpath)
$__internal_1_$__cuda_sm3x_div_rn_noftz_f32_slowpath:
[----:B------:R-:W-:Y:S01]  /*07f0*/  SHF.R.U32.HI R8, RZ, 0x17, R0 ;  /* 0x00000017ff087819 */ /* 0x000fe20000011600 */
[----:B------:R-:W-:Y:S01]  /*0800*/  BSSY.RECONVERGENT B2, `(.L_x_17) ;  /* 0x0000062000027945 */ /* 0x000fe20003800200 */
[----:B------:R-:W-:Y:S02]  /*0810*/  SHF.R.U32.HI R7, RZ, 0x17, R3 ;  /* 0x00000017ff077819 */ /* 0x000fe40000011603 */
[----:B------:R-:W-:Y:S02]  /*0820*/  LOP3.LUT R15, R8, 0xff, RZ, 0xc0, !PT ;  /* 0x000000ff080f7812 */ /* 0x000fe400078ec0ff */
[----:B------:R-:W-:-:S03]  /*0830*/  LOP3.LUT R7, R7, 0xff, RZ, 0xc0, !PT ;  /* 0x000000ff07077812 */ /* 0x000fc600078ec0ff */
[----:B------:R-:W-:Y:S02]  /*0840*/  VIADD R10, R15, 0xffffffff ;  /* 0xffffffff0f0a7836 */ /* 0x000fe40000000000 */
[----:B------:R-:W-:-:S03]  /*0850*/  VIADD R9, R7, 0xffffffff ;  /* 0xffffffff07097836 */ /* 0x000fc60000000000 */
[----:B------:R-:W-:-:S04]  /*0860*/  ISETP.GT.U32.AND P0, PT, R10, 0xfd, PT ;  /* 0x000000fd0a00780c */ /* 0x000fc80003f04070 */
[----:B------:R-:W-:-:S13]  /*0870*/  ISETP.GT.U32.OR P0, PT, R9, 0xfd, P0 ;  /* 0x000000fd0900780c */ /* 0x000fda0000704470 */
[----:B------:R-:W-:Y:S01]  /*0880*/  @!P0 IMAD.MOV.U32 R8, RZ, RZ, RZ ;  /* 0x000000ffff088224 */ /* 0x000fe200078e00ff */
[----:B------:R-:W-:Y:S06]  /*0890*/  @!P0 BRA `(.L_x_18) ;  /* 0x00000000005c8947 */ /* 0x000fec0003800000 */
[----:B------:R-:W-:Y:S02]  /*08a0*/  FSETP.GTU.FTZ.AND P0, PT, |R3|, +INF , PT ;  /* 0x7f8000000300780b */ /* 0x000fe40003f1c200 */
[----:B------:R-:W-:-:S04]  /*08b0*/  FSETP.GTU.FTZ.AND P1, PT, |R0|, +INF , PT ;  /* 0x7f8000000000780b */ /* 0x000fc80003f3c200 */
[----:B------:R-:W-:-:S13]  /*08c0*/  PLOP3.LUT P0, PT, P0, P1, PT, 0xf8, 0x8f ;  /* 0x00000000008f781c */ /* 0x000fda0000703f70 */
[----:B------:R-:W-:Y:S05]  /*08d0*/  @P0 BRA `(.L_x_19) ;  /* 0x00000004004c0947 */ /* 0x000fea0003800000 */
[----:B------:R-:W-:-:S13]  /*08e0*/  LOP3.LUT P0, RZ, R0, 0x7fffffff, R3, 0xc8, !PT ;  /* 0x7fffffff00ff7812 */ /* 0x000fda000780c803 */
[----:B------:R-:W-:Y:S05]  /*08f0*/  @!P0 BRA `(.L_x_20) ;  /* 0x00000004003c8947 */ /* 0x000fea0003800000 */
[C---:B------:R-:W-:Y:S02]  /*0900*/  FSETP.NEU.FTZ.AND P2, PT, |R3|.reuse, +INF , PT ;  /* 0x7f8000000300780b */ /* 0x040fe40003f5d200 */
[----:B------:R-:W-:Y:S02]  /*0910*/  FSETP.NEU.FTZ.AND P1, PT, |R0|, +INF , PT ;  /* 0x7f8000000000780b */ /* 0x000fe40003f3d200 */
[----:B------:R-:W-:-:S11]  /*0920*/  FSETP.NEU.FTZ.AND P0, PT, |R3|, +INF , PT ;  /* 0x7f8000000300780b */ /* 0x000fd60003f1d200 */
[----:B------:R-:W-:Y:S05]  /*0930*/  @!P1 BRA !P2, `(.L_x_20) ;  /* 0x00000004002c9947 */ /* 0x000fea0005000000 */
[----:B------:R-:W-:-:S04]  /*0940*/  LOP3.LUT P2, RZ, R3, 0x7fffffff, RZ, 0xc0, !PT ;  /* 0x7fffffff03ff7812 */ /* 0x000fc8000784c0ff */
[----:B------:R-:W-:-:S13]  /*0950*/  PLOP3.LUT P1, PT, P1, P2, PT, 0x2f, 0xf2 ;  /* 0x0000000000f2781c */ /* 0x000fda0000f24577 */
[----:B------:R-:W-:Y:S05]  /*0960*/  @P1 BRA `(.L_x_21) ;  /* 0x0000000400181947 */ /* 0x000fea0003800000 */
[----:B------:R-:W-:-:S04]  /*0970*/  LOP3.LUT P1, RZ, R0, 0x7fffffff, RZ, 0xc0, !PT ;  /* 0x7fffffff00ff7812 */ /* 0x000fc8000782c0ff */
[----:B------:R-:W-:-:S13]  /*0980*/  PLOP3.LUT P0, PT, P0, P1, PT, 0x2f, 0xf2 ;  /* 0x0000000000f2781c */ /* 0x000fda0000702577 */
[----:B------:R-:W-:Y:S05]  /*0990*/  @P0 BRA `(.L_x_22) ;  /* 0x0000000400000947 */ /* 0x000fea0003800000 */
[----:B------:R-:W-:Y:S02]  /*09a0*/  ISETP.GE.AND P0, PT, R9, RZ, PT ;  /* 0x000000ff0900720c */ /* 0x000fe40003f06270 */
[----:B------:R-:W-:-:S11]  /*09b0*/  ISETP.GE.AND P1, PT, R10, RZ, PT ;  /* 0x000000ff0a00720c */ /* 0x000fd60003f26270 */
[----:B------:R-:W-:Y:S01]  /*09c0*/  @P0 IMAD.MOV.U32 R8, RZ, RZ, RZ ;  /* 0x000000ffff080224 */ /* 0x000fe200078e00ff */
[----:B------:R-:W-:Y:S01]  /*09d0*/  @!P0 MOV R8, 0xffffffc0 ;  /* 0xffffffc000088802 */ /* 0x000fe20000000f00 */
[----:B------:R-:W-:Y:S01]  /*09e0*/  @!P0 FFMA R3, R3, 1.84467440737095516160e+19, RZ ;  /* 0x5f80000003038823 */ /* 0x000fe200000000ff */
[----:B------:R-:W-:-:S03]  /*09f0*/  @!P1 FFMA R0, R0, 1.84467440737095516160e+19, RZ ;  /* 0x5f80000000009823 */ /* 0x000fc600000000ff */
[----:B------:R-:W-:-:S07]  /*0a00*/  @!P1 VIADD R8, R8, 0x40 ;  /* 0x0000004008089836 */ /* 0x000fce0000000000 */
.L_x_18:
[----:B------:R-:W-:Y:S01]  /*0a10*/  LEA R9, R15, 0xc0800000, 0x17 ;  /* 0xc08000000f097811 */ /* 0x000fe200078eb8ff */
[----:B------:R-:W-:Y:S01]  /*0a20*/  VIADD R10, R7, 0xffffff81 ;  /* 0xffffff81070a7836 */ /* 0x000fe20000000000 */
[----:B------:R-:W-:Y:S03]  /*0a30*/  BSSY.RECONVERGENT B3, `(.L_x_23) ;  /* 0x0000035000037945 */ /* 0x000fe60003800200 */
[----:B------:R-:W-:Y:S01]  /*0a40*/  IMAD.IADD R9, R0, 0x1, -R9 ;  /* 0x0000000100097824 */ /* 0x000fe200078e0a09 */
[C---:B------:R-:W-:Y:S01]  /*0a50*/  IADD3 R7, PT, PT, R10.reuse, 0x7f, -R15 ;  /* 0x0000007f0a077810 */ /* 0x040fe20007ffe80f */
[----:B------:R-:W-:Y:S02]  /*0a60*/  IMAD R0, R10, -0x800000, R3 ;  /* 0xff8000000a007824 */ /* 0x000fe400078e0203 */
[----:B------:R-:W0:Y:S01]  /*0a70*/  MUFU.RCP R11, R9 ;  /* 0x00000009000b7308 */ /* 0x000e220000001000 */
[----:B------:R-:W-:Y:S01]  /*0a80*/  FADD.FTZ R13, -R9, -RZ ;  /* 0x800000ff090d7221 */ /* 0x000fe20000010100 */
[----:B------:R-:W-:-:S03]  /*0a90*/  IMAD.IADD R7, R7, 0x1, R8 ;  /* 0x0000000107077824 */ /* 0x000fc600078e0208 */
[----:B0-----:R-:W-:-:S04]  /*0aa0*/  FFMA R12, R11, R13, 1 ;  /* 0x3f8000000b0c7423 */ /* 0x001fc8000000000d */
[----:B------:R-:W-:-:S04]  /*0ab0*/  FFMA R14, R11, R12, R11 ;  /* 0x0000000c0b0e7223 */ /* 0x000fc8000000000b */
[----:B------:R-:W-:-:S04]  /*0ac0*/  FFMA R3, R0, R14, RZ ;  /* 0x0000000e00037223 */ /* 0x000fc800000000ff */
[----:B------:R-:W-:-:S04]  /*0ad0*/  FFMA R12, R13, R3, R0 ;  /* 0x000000030d0c7223 */ /* 0x000fc80000000000 */
[----:B------:R-:W-:-:S04]  /*0ae0*/  FFMA R11, R14, R12, R3 ;  /* 0x0000000c0e0b7223 */ /* 0x000fc80000000003 */
[----:B------:R-:W-:-:S04]  /*0af0*/  FFMA R12, R13, R11, R0 ;  /* 0x0000000b0d0c7223 */ /* 0x000fc80000000000 */
[----:B------:R-:W-:-:S05]  /*0b00*/  FFMA R0, R14, R12, R11 ;  /* 0x0000000c0e007223 */ /* 0x000fca000000000b */
[----:B------:R-:W-:-:S04]  /*0b10*/  SHF.R.U32.HI R3, RZ, 0x17, R0 ;  /* 0x00000017ff037819 */ /* 0x000fc80000011600 */
[----:B------:R-:W-:-:S04]  /*0b20*/  LOP3.LUT R3, R3, 0xff, RZ, 0xc0, !PT ;  /* 0x000000ff03037812 */ /* 0x000fc800078ec0ff */
[----:B------:R-:W-:-:S05]  /*0b30*/  IADD3 R9, PT, PT, R3, R7, RZ ;  /* 0x0000000703097210 */ /* 0x000fca0007ffe0ff */
[----:B------:R-:W-:-:S05]  /*0b40*/  VIADD R3, R9, 0xffffffff ;  /* 0xffffffff09037836 */ /* 0x000fca0000000000 */
[----:B------:R-:W-:-:S13]  /*0b50*/  ISETP.GE.U32.AND P0, PT, R3, 0xfe, PT ;  /* 0x000000fe0300780c */ /* 0x000fda0003f06070 */
[----:B------:R-:W-:Y:S05]  /*0b60*/  @!P0 BRA `(.L_x_24) ;  /* 0x0000000000808947 */ /* 0x000fea0003800000 */
[----:B------:R-:W-:-:S13]  /*0b70*/  ISETP.GT.AND P0, PT, R9, 0xfe, PT ;  /* 0x000000fe0900780c */ /* 0x000fda0003f04270 */
[----:B------:R-:W-:Y:S05]  /*0b80*/  @P0 BRA `(.L_x_25) ;  /* 0x00000000006c0947 */ /* 0x000fea0003800000 */
[----:B------:R-:W-:-:S13]  /*0b90*/  ISETP.GE.AND P0, PT, R9, 0x1, PT ;  /* 0x000000010900780c */ /* 0x000fda0003f06270 */
[----:B------:R-:W-:Y:S05]  /*0ba0*/  @P0 BRA `(.L_x_26) ;  /* 0x0000000000740947 */ /* 0x000fea0003800000 */
[----:B------:R-:W-:Y:S02]  /*0bb0*/  ISETP.GE.AND P0, PT, R9, -0x18, PT ;  /* 0xffffffe80900780c */ /* 0x000fe40003f06270 */
[----:B------:R-:W-:-:S11]  /*0bc0*/  LOP3.LUT R0, R0, 0x80000000, RZ, 0xc0, !PT ;  /* 0x8000000000007812 */ /* 0x000fd600078ec0ff */
[----:B------:R-:W-:Y:S05]  /*0bd0*/  @!P0 BRA `(.L_x_26) ;  /* 0x0000000000688947 */ /* 0x000fea0003800000 */
[CCC-:B------:R-:W-:Y:S01]  /*0be0*/  FFMA.RZ R3, R14.reuse, R12.reuse, R11.reuse ;  /* 0x0000000c0e037223 */ /* 0x1c0fe2000000c00b */
[C---:B------:R-:W-:Y:S02]  /*0bf0*/  VIADD R10, R9.reuse, 0x20 ;  /* 0x00000020090a7836 */ /* 0x040fe40000000000 */
[CCC-:B------:R-:W-:Y:S01]  /*0c00*/  FFMA.RM R8, R14.reuse, R12.reuse, R11.reuse ;  /* 0x0000000c0e087223 */ /* 0x1c0fe2000000400b */
[----:B------:R-:W-:Y:S02]  /*0c10*/  ISETP.NE.AND P2, PT, R9, RZ, PT ;  /* 0x000000ff0900720c */ /* 0x000fe40003f45270 */
[----:B------:R-:W-:Y:S01]  /*0c20*/  LOP3.LUT R7, R3, 0x7fffff, RZ, 0xc0, !PT ;  /* 0x007fffff03077812 */ /* 0x000fe200078ec0ff */
[----:B------:R-:W-:Y:S01]  /*0c30*/  FFMA.RP R3, R14, R12, R11 ;  /* 0x0000000c0e037223 */ /* 0x000fe2000000800b */
[----:B------:R-:W-:Y:S01]  /*0c40*/  ISETP.NE.AND P1, PT, R9, RZ, PT ;  /* 0x000000ff0900720c */ /* 0x000fe20003f25270 */
[----:B------:R-:W-:Y:S01]  /*0c50*/  IMAD.MOV R9, RZ, RZ, -R9 ;  /* 0x000000ffff097224 */ /* 0x000fe200078e0a09 */
[----:B------:R-:W-:-:S02]  /*0c60*/  LOP3.LUT R7, R7, 0x800000, RZ, 0xfc, !PT ;  /* 0x0080000007077812 */ /* 0x000fc400078efcff */
[----:B------:R-:W-:Y:S02]  /*0c70*/  FSETP.NEU.FTZ.AND P0, PT, R3, R8, PT ;  /* 0x000000080300720b */ /* 0x000fe40003f1d000 */
[----:B------:R-:W-:Y:S02]  /*0c80*/  SHF.L.U32 R10, R7, R10, RZ ;  /* 0x0000000a070a7219 */ /* 0x000fe400000006ff */
[----:B------:R-:W-:Y:S02]  /*0c90*/  SEL R8, R9, RZ, P2 ;  /* 0x000000ff09087207 */ /* 0x000fe40001000000 */
[----:B------:R-:W-:Y:S02]  /*0ca0*/  ISETP.NE.AND P1, PT, R10, RZ, P1 ;  /* 0x000000ff0a00720c */ /* 0x000fe40000f25270 */
[----:B------:R-:W-:Y:S02]  /*0cb0*/  SHF.R.U32.HI R8, RZ, R8, R7 ;  /* 0x00000008ff087219 */ /* 0x000fe40000011607 */
[----:B------:R-:W-:-:S02]  /*0cc0*/  PLOP3.LUT P0, PT, P0, P1, PT, 0xf8, 0x8f ;  /* 0x00000000008f781c */ /* 0x000fc40000703f70 */
[----:B------:R-:W-:Y:S02]  /*0cd0*/  SHF.R.U32.HI R10, RZ, 0x1, R8 ;  /* 0x00000001ff0a7819 */ /* 0x000fe40000011608 */
[----:B------:R-:W-:-:S04]  /*0ce0*/  SEL R3, RZ, 0x1, !P0 ;  /* 0x00000001ff037807 */ /* 0x000fc80004000000 */
[----:B------:R-:W-:-:S04]  /*0cf0*/  LOP3.LUT R3, R3, 0x1, R10, 0xf8, !PT ;  /* 0x0000000103037812 */ /* 0x000fc800078ef80a */
[----:B------:R-:W-:-:S04]  /*0d00*/  LOP3.LUT R3, R3, R8, RZ, 0xc0, !PT ;  /* 0x0000000803037212 */ /* 0x000fc800078ec0ff */
[----:B------:R-:W-:-:S04]  /*0d10*/  IADD3 R3, PT, PT, R10, R3, RZ ;  /* 0x000000030a037210 */ /* 0x000fc80007ffe0ff */
[----:B------:R-:W-:Y:S01]  /*0d20*/  LOP3.LUT R0, R3, R0, RZ, 0xfc, !PT ;  /* 0x0000000003007212 */ /* 0x000fe200078efcff */
[----:B------:R-:W-:Y:S06]  /*0d30*/  BRA `(.L_x_26) ;  /* 0x0000000000107947 */ /* 0x000fec0003800000 */
.L_x_25:
[----:B------:R-:W-:-:S04]  /*0d40*/  LOP3.LUT R0, R0, 0x80000000, RZ, 0xc0, !PT ;  /* 0x8000000000007812 */ /* 0x000fc800078ec0ff */
[----:B------:R-:W-:Y:S01]  /*0d50*/  LOP3.LUT R0, R0, 0x7f800000, RZ, 0xfc, !PT ;  /* 0x7f80000000007812 */ /* 0x000fe200078efcff */
[----:B------:R-:W-:Y:S06]  /*0d60*/  BRA `(.L_x_26) ;  /* 0x0000000000047947 */ /* 0x000fec0003800000 */
.L_x_24:
[----:B------:R-:W-:-:S07]  /*0d70*/  IMAD R0, R7, 0x800000, R0 ;  /* 0x0080000007007824 */ /* 0x000fce00078e0200 */
.L_x_26:
[----:B------:R-:W-:Y:S05]  /*0d80*/  BSYNC.RECONVERGENT B3 ;  /* 0x0000000000037941 */ /* 0x000fea0003800200 */
.L_x_23:
[----:B------:R-:W-:Y:S05]  /*0d90*/  BRA `(.L_x_27) ;  /* 0x0000000000207947 */ /* 0x000fea0003800000 */
.L_x_22:
[----:B------:R-:W-:-:S04]  /*0da0*/  LOP3.LUT R0, R0, 0x80000000, R3, 0x48, !PT ;  /* 0x8000000000007812 */ /* 0x000fc800078e4803 */
[----:B------:R-:W-:Y:S01]  /*0db0*/  LOP3.LUT R0, R0, 0x7f800000, RZ, 0xfc, !PT ;  /* 0x7f80000000007812 */ /* 0x000fe200078efcff */
[----:B------:R-:W-:Y:S06]  /*0dc0*/  BRA `(.L_x_27) ;  /* 0x0000000000147947 */ /* 0x000fec0003800000 */
.L_x_21:
[----:B------:R-:W-:Y:S01]  /*0dd0*/  LOP3.LUT R0, R0, 0x80000000, R3, 0x48, !PT ;  /* 0x8000000000007812 */ /* 0x000fe200078e4803 */
[----:B------:R-:W-:Y:S06]  /*0de0*/  BRA `(.L_x_27) ;  /* 0x00000000000c7947 */ /* 0x000fec0003800000 */
.L_x_20:
[----:B------:R-:W0:Y:S01]  /*0df0*/  MUFU.RSQ R0, -QNAN ;  /* 0xffc0000000007908 */ /* 0x000e220000001400 */
[----:B------:R-:W-:Y:S05]  /*0e00*/  BRA `(.L_x_27) ;  /* 0x0000000000047947 */ /* 0x000fea0003800000 */
.L_x_19:
[----:B------:R-:W-:-:S07]  /*0e10*/  FADD.FTZ R0, R3, R0 ;  /* 0x0000000003007221 */ /* 0x000fce0000010000 */
.L_x_27:
[----:B------:R-:W-:Y:S05]  /*0e20*/  BSYNC.RECONVERGENT B2 ;  /* 0x0000000000027941 */ /* 0x000fea0003800200 */
.L_x_17:
[----:B------:R-:W-:-:S04]  /*0e30*/  IMAD.MOV.U32 R3, RZ, RZ, 0x0 ;  /* 0x00000000ff037424 */ /* 0x000fc800078e00ff */
[----:B0-----:R-:W-:Y:S05]  /*0e40*/  RET.REL.NODEC R2 `(_Z12findFarthestP5PointS_S_iPiPf) ;  /* 0xfffffff0026c7950 */ /* 0x001fea0003c3ffff */
.L_x_28:
        /* <DEDUP_REMOVED lines=11> */
.L_x_30:


//--------------------- .nv.shared.reserved.0     --------------------------
	.section	.nv.shared.reserved.0,"aw",@nobits
	.weak		__nv_reservedSMEM_offset_0_alias
	.size		__nv_reservedSMEM_offset_0_alias, 0, 64
	.other		__nv_reservedSMEM_offset_0_alias,@"STO_CUDA_RESERVED_SHARED STV_DEFAULT"
__nv_reservedSMEM_offset_0_alias:
	.zero		0
	.zero		64


//--------------------- .nv.shared._Z12findFarthestP5PointS_S_iPiPf --------------------------
	.section	.nv.shared._Z12findFarthestP5PointS_S_iPiPf,"aw",@nobits
	.sectionflags	@""
	.align	4
.nv.shared._Z12findFarthestP5PointS_S_iPiPf:
	.zero		3072


//--------------------- .nv.constant0._Z13spatialFilterP5PointPiiffff --------------------------
	.section	.nv.constant0._Z13spatialFilterP5PointPiiffff,"a",@progbits
	.sectionflags	@""
	.align	4
.nv.constant0._Z13spatialFilterP5PointPiiffff:
	.zero		932


//--------------------- .nv.constant0._Z12findFarthestP5PointS_S_iPiPf --------------------------
	.section	.nv.constant0._Z12findFarthestP5PointS_S_iPiPf,"a",@progbits
	.sectionflags	@""
	.align	4
.nv.constant0._Z12findFarthestP5PointS_S_iPiPf:
	.zero		944


//--------------------- SYMBOLS --------------------------

	.type		.nv.reservedSmem.offset0,@object
	.size		.nv.reservedSmem.offset0,0x4
	.type		.nv.reservedSmem.cap,@object
	.size		.nv.reservedSmem.cap,0x4
